	.headerflags	@"EF_CUDA_TEXMODE_UNIFIED EF_CUDA_64BIT_ADDRESS EF_CUDA_ACCELERATORS EF_CUDA_SM90 EF_CUDA_VIRTUAL_SM(EF_CUDA_SM90)"
	.elftype	@"ET_EXEC"


//--------------------- .nv.info                  --------------------------
	.section	.nv.info,"",@"SHT_CUDA_INFO"
	.align	4


	//----- nvinfo : EIATTR_REGCOUNT
	.align		4
        /*0000*/ 	.byte	0x04, 0x2f
        /*0002*/ 	.short	(.L_1 - .L_0)
	.align		4
.L_0:
        /*0004*/ 	.word	index@(triton_poi_fused__to_copy_add_arange_clamp_mul_sub_74)
        /*0008*/ 	.word	0x0000000a


	//----- nvinfo : EIATTR_MIN_STACK_SIZE
	.align		4
.L_1:
        /*000c*/ 	.byte	0x04, 0x12
        /*000e*/ 	.short	(.L_3 - .L_2)
	.align		4
.L_2:
        /*0010*/ 	.word	index@(triton_poi_fused__to_copy_add_arange_clamp_mul_sub_74)
        /*0014*/ 	.word	0x00000000


	//----- nvinfo : EIATTR_FRAME_SIZE
	.align		4
.L_3:
        /*0018*/ 	.byte	0x04, 0x11
        /*001a*/ 	.short	(.L_5 - .L_4)
	.align		4
.L_4:
        /*001c*/ 	.word	index@(triton_poi_fused__to_copy_add_arange_clamp_mul_sub_74)
        /*0020*/ 	.word	0x00000000


	//----- nvinfo : EIATTR_MIN_STACK_SIZE
	.align		4
.L_5:
        /*0024*/ 	.byte	0x04, 0x12
        /*0026*/ 	.short	(.L_7 - .L_6)
	.align		4
.L_6:
        /*0028*/ 	.word	index@(triton_poi_fused__to_copy_add_arange_clamp_mul_sub_74)
        /*002c*/ 	.word	0x00000000
.L_7:


//--------------------- .nv.info.triton_poi_fused__to_copy_add_arange_clamp_mul_sub_74 --------------------------
	.section	.nv.info.triton_poi_fused__to_copy_add_arange_clamp_mul_sub_74,"",@"SHT_CUDA_INFO"
	.sectionflags	@""
	.align	4


	//----- nvinfo : EIATTR_CUDA_API_VERSION
	.align		4
        /*0000*/ 	.byte	0x04, 0x37
        /*0002*/ 	.short	(.L_9 - .L_8)
.L_8:
        /*0004*/ 	.word	0x0000007c


	//----- nvinfo : EIATTR_KPARAM_INFO
	.align		4
.L_9:
        /*0008*/ 	.byte	0x04, 0x17
        /*000a*/ 	.short	(.L_11 - .L_10)
.L_10:
        /*000c*/ 	.word	0x00000000
        /*0010*/ 	.short	0x0001
        /*0012*/ 	.short	0x0008
        /*0014*/ 	.byte	0x00, 0xf0, 0x11, 0x00


	//----- nvinfo : EIATTR_KPARAM_INFO
	.align		4
.L_11:
        /*0018*/ 	.byte	0x04, 0x17
        /*001a*/ 	.short	(.L_13 - .L_12)
.L_12:
        /*001c*/ 	.word	0x00000000
        /*0020*/ 	.short	0x0000
        /*0022*/ 	.short	0x0000
        /*0024*/ 	.byte	0x00, 0xf4, 0x21, 0x00


	//----- nvinfo : EIATTR_SPARSE_MMA_MASK
	.align		4
.L_13:
        /*0028*/ 	.byte	0x03, 0x50
        /*002a*/ 	.short	0x0000


	//----- nvinfo : EIATTR_MAXREG_COUNT
	.align		4
        /*002c*/ 	.byte	0x03, 0x1b
        /*002e*/ 	.short	0x00ff


	//----- nvinfo : EIATTR_EXIT_INSTR_OFFSETS
	.align		4
        /*0030*/ 	.byte	0x04, 0x1c
        /*0032*/ 	.short	(.L_15 - .L_14)


	//   ....[0]....
.L_14:
        /*0034*/ 	.word	0x00000110


	//   ....[1]....
        /*0038*/ 	.word	0x00000140


	//----- nvinfo : EIATTR_REQNTID
	.align		4
.L_15:
        /*003c*/ 	.byte	0x04, 0x10
        /*003e*/ 	.short	(.L_17 - .L_16)
.L_16:
        /*0040*/ 	.word	0x00000020
        /*0044*/ 	.word	0x00000001
        /*0048*/ 	.word	0x00000001


	//----- nvinfo : EIATTR_CBANK_PARAM_SIZE
	.align		4
.L_17:
        /*004c*/ 	.byte	0x03, 0x19
        /*004e*/ 	.short	0x000c


	//----- nvinfo : EIATTR_PARAM_CBANK
	.align		4
        /*0050*/ 	.byte	0x04, 0x0a
        /*0052*/ 	.short	(.L_19 - .L_18)
	.align		4
.L_18:
        /*0054*/ 	.word	index@(.nv.constant0.triton_poi_fused__to_copy_add_arange_clamp_mul_sub_74)
        /*0058*/ 	.short	0x0210
        /*005a*/ 	.short	0x000c


	//----- nvinfo : EIATTR_SW_WAR
	.align		4
.L_19:
        /*005c*/ 	.byte	0x04, 0x36
        /*005e*/ 	.short	(.L_21 - .L_20)
.L_20:
        /*0060*/ 	.word	0x00000008
.L_21:


//--------------------- .nv.callgraph             --------------------------
	.section	.nv.callgraph,"",@"SHT_CUDA_CALLGRAPH"
	.align	4
	.sectionentsize	8
	.align		4
        /*0000*/ 	.word	0x00000000
	.align		4
        /*0004*/ 	.word	0xffffffff
	.align		4
        /*0008*/ 	.word	0x00000000
	.align		4
        /*000c*/ 	.word	0xfffffffe
	.align		4
        /*0010*/ 	.word	0x00000000
	.align		4
        /*0014*/ 	.word	0xfffffffd
	.align		4
        /*0018*/ 	.word	0x00000000
	.align		4
        /*001c*/ 	.word	0xfffffffc


//--------------------- .text.triton_poi_fused__to_copy_add_arange_clamp_mul_sub_74 --------------------------
	.section	.text.triton_poi_fused__to_copy_add_arange_clamp_mul_sub_74,"ax",@progbits
	.align	128
        .global         triton_poi_fused__to_copy_add_arange_clamp_mul_sub_74
        .type           triton_poi_fused__to_copy_add_arange_clamp_mul_sub_74,@function
        .size           triton_poi_fused__to_copy_add_arange_clamp_mul_sub_74,(.L_x_1 - triton_poi_fused__to_copy_add_arange_clamp_mul_sub_74)
        .other          triton_poi_fused__to_copy_add_arange_clamp_mul_sub_74,@"STO_CUDA_ENTRY STV_DEFAULT"
triton_poi_fused__to_copy_add_arange_clamp_mul_sub_74:
.text.triton_poi_fused__to_copy_add_arange_clamp_mul_sub_74:
[----:B------:R-:W0:Y:S02]  /*0000*/  LDC R1, c[0x0][0x28] ;  /* 0x00000a00ff017b82 */ /* 0x000e240000000800 */
[----:B------:R-:W1:Y:S01]  /*0010*/  S2R R6, SR_TID.X ;  /* 0x0000000000067919 */ /* 0x000e620000002100 */
[----:B------:R-:W-:Y:S01]  /*0020*/  IMAD.MOV.U32 R3, RZ, RZ, 0x3f000000 ;  /* 0x3f000000ff037424 */ /* 0x000fe200078e00ff */
[----:B------:R-:W2:Y:S01]  /*0030*/  S2R R5, SR_CTAID.X ;  /* 0x0000000000057919 */ /* 0x000ea20000002500 */
[C---:B-1----:R-:W-:Y:S02]  /*0040*/  LOP3.LUT R0, R6.reuse, 0x7, RZ, 0xc0, !PT ;  /* 0x0000000706007812 */ /* 0x042fe400078ec0ff */
[----:B------:R-:W-:-:S03]  /*0050*/  LOP3.LUT P0, RZ, R6, 0x18, RZ, 0xc0, !PT ;  /* 0x0000001806ff7812 */ /* 0x000fc6000780c0ff */
[----:B--2---:R-:W-:-:S05]  /*0060*/  IMAD R5, R5, 0x8, R0 ;  /* 0x0000000805057824 */ /* 0x004fca00078e0200 */
[----:B------:R-:W-:Y:S02]  /*0070*/  I2FP.F32.S32 R0, R5 ;  /* 0x0000000500007245 */ /* 0x000fe40000201400 */
[----:B------:R-:W-:-:S03]  /*0080*/  ISETP.LT.AND P0, PT, R5, 0x8, !P0 ;  /* 0x000000080500780c */ /* 0x000fc60004701270 */
[----:B------:R-:W-:-:S04]  /*0090*/  FADD R0, R0, 0.5 ;  /* 0x3f00000000007421 */ /* 0x000fc80000000000 */
[----:B------:R-:W-:Y:S02]  /*00a0*/  FFMA R0, R0, R3, -0.5 ;  /* 0xbf00000000007423 */ /* 0x000fe40000000003 */
[----:B------:R-:W1:Y:S03]  /*00b0*/  LDC.64 R2, c[0x0][0x210] ;  /* 0x00008400ff027b82 */ /* 0x000e660000000a00 */
[----:B------:R-:W-:-:S04]  /*00c0*/  FMNMX R0, RZ, R0, !PT ;  /* 0x00000000ff007209 */ /* 0x000fc80007800000 */
[----:B------:R-:W2:Y:S02]  /*00d0*/  F2I.TRUNC.NTZ R4, R0 ;  /* 0x0000000000047305 */ /* 0x000ea4000020f100 */
[----:B--2---:R-:W-:Y:S01]  /*00e0*/  I2FP.F32.S32 R7, R4 ;  /* 0x0000000400077245 */ /* 0x004fe20000201400 */
[----:B-1----:R-:W-:-:S04]  /*00f0*/  IMAD.WIDE R2, R5, 0x4, R2 ;  /* 0x0000000405027825 */ /* 0x002fc800078e0202 */
[----:B------:R-:W-:Y:S01]  /*0100*/  FADD.SAT R7, R0, -R7 ;  /* 0x8000000700077221 */ /* 0x000fe20000002000 */
[----:B------:R-:W-:Y:S06]  /*0110*/  @!P0 EXIT ;  /* 0x000000000000894d */ /* 0x000fec0003800000 */
[----:B------:R-:W-:Y:S02]  /*0120*/  ULDC.64 UR4, c[0x0][0x208] ;  /* 0x0000820000047ab9 */ /* 0x000fe40000000a00 */
[----:B------:R-:W-:Y:S01]  /*0130*/  STG.E desc[UR4][R2.64], R7 ;  /* 0x0000000702007986 */ /* 0x000fe2000c101904 */
[----:B------:R-:W-:Y:S05]  /*0140*/  EXIT ;  /* 0x000000000000794d */ /* 0x000fea0003800000 */
.L_x_0:
[----:B------:R-:W-:-:S00]  /*0150*/  BRA `(.L_x_0) ;  /* 0xfffffffc00fc7947 */ /* 0x000fc0000383ffff */
[----:B------:R-:W-:-:S00]  /*0160*/  NOP ;  /* 0x0000000000007918 */ /* 0x000fc00000000000 */
        /* <DEDUP_REMOVED lines=9> */
.L_x_1:


//--------------------- .nv.constant0.triton_poi_fused__to_copy_add_arange_clamp_mul_sub_74 --------------------------
	.section	.nv.constant0.triton_poi_fused__to_copy_add_arange_clamp_mul_sub_74,"a",@progbits
	.sectionflags	@""
	.align	4
.nv.constant0.triton_poi_fused__to_copy_add_arange_clamp_mul_sub_74:
	.zero		540
